	.headerflags	@"EF_CUDA_TEXMODE_UNIFIED EF_CUDA_64BIT_ADDRESS EF_CUDA_SM86 EF_CUDA_VIRTUAL_SM(EF_CUDA_SM86)"
	.elftype	@"ET_EXEC"


//--------------------- .nv.info                  --------------------------
	.section	.nv.info,"",@"SHT_CUDA_INFO"
	.align	4


	//----- nvinfo : EIATTR_REGCOUNT
	.align		4
        /*0000*/ 	.byte	0x04, 0x2f
        /*0002*/ 	.short	(.L_1 - .L_0)
	.align		4
.L_0:
        /*0004*/ 	.word	index@(triton_poi_fused__to_copy_cat_12)
        /*0008*/ 	.word	0x00000028


	//----- nvinfo : EIATTR_MIN_STACK_SIZE
	.align		4
.L_1:
        /*000c*/ 	.byte	0x04, 0x12
        /*000e*/ 	.short	(.L_3 - .L_2)
	.align		4
.L_2:
        /*0010*/ 	.word	index@(triton_poi_fused__to_copy_cat_12)
        /*0014*/ 	.word	0x00000000


	//----- nvinfo : EIATTR_FRAME_SIZE
	.align		4
.L_3:
        /*0018*/ 	.byte	0x04, 0x11
        /*001a*/ 	.short	(.L_5 - .L_4)
	.align		4
.L_4:
        /*001c*/ 	.word	index@(triton_poi_fused__to_copy_cat_12)
        /*0020*/ 	.word	0x00000000


	//----- nvinfo : EIATTR_MIN_STACK_SIZE
	.align		4
.L_5:
        /*0024*/ 	.byte	0x04, 0x12
        /*0026*/ 	.short	(.L_7 - .L_6)
	.align		4
.L_6:
        /*0028*/ 	.word	index@(triton_poi_fused__to_copy_cat_12)
        /*002c*/ 	.word	0x00000000
.L_7:


//--------------------- .nv.info.triton_poi_fused__to_copy_cat_12 --------------------------
	.section	.nv.info.triton_poi_fused__to_copy_cat_12,"",@"SHT_CUDA_INFO"
	.sectionflags	@""
	.align	4


	//----- nvinfo : EIATTR_CUDA_API_VERSION
	.align		4
        /*0000*/ 	.byte	0x04, 0x37
        /*0002*/ 	.short	(.L_9 - .L_8)
.L_8:
        /*0004*/ 	.word	0x0000007c


	//----- nvinfo : EIATTR_SW2861232_WAR
	.align		4
.L_9:
        /*0008*/ 	.byte	0x01, 0x35
	.zero		2


	//----- nvinfo : EIATTR_PARAM_CBANK
	.align		4
        /*000c*/ 	.byte	0x04, 0x0a
        /*000e*/ 	.short	(.L_11 - .L_10)
	.align		4
.L_10:
        /*0010*/ 	.word	index@(.nv.constant0.triton_poi_fused__to_copy_cat_12)
        /*0014*/ 	.short	0x0160
        /*0016*/ 	.short	0x0048


	//----- nvinfo : EIATTR_CBANK_PARAM_SIZE
	.align		4
.L_11:
        /*0018*/ 	.byte	0x03, 0x19
        /*001a*/ 	.short	0x0048


	//----- nvinfo : EIATTR_KPARAM_INFO
	.align		4
        /*001c*/ 	.byte	0x04, 0x17
        /*001e*/ 	.short	(.L_13 - .L_12)
.L_12:
        /*0020*/ 	.word	0x00000000
        /*0024*/ 	.short	0x0008
        /*0026*/ 	.short	0x0040
        /*0028*/ 	.byte	0x00, 0xf4, 0x21, 0x00


	//----- nvinfo : EIATTR_KPARAM_INFO
	.align		4
.L_13:
        /*002c*/ 	.byte	0x04, 0x17
        /*002e*/ 	.short	(.L_15 - .L_14)
.L_14:
        /*0030*/ 	.word	0x00000000
        /*0034*/ 	.short	0x0007
        /*0036*/ 	.short	0x0038
        /*0038*/ 	.byte	0x00, 0xf0, 0x11, 0x00


	//----- nvinfo : EIATTR_KPARAM_INFO
	.align		4
.L_15:
        /*003c*/ 	.byte	0x04, 0x17
        /*003e*/ 	.short	(.L_17 - .L_16)
.L_16:
        /*0040*/ 	.word	0x00000000
        /*0044*/ 	.short	0x0006
        /*0046*/ 	.short	0x0030
        /*0048*/ 	.byte	0x00, 0xf4, 0x21, 0x00


	//----- nvinfo : EIATTR_KPARAM_INFO
	.align		4
.L_17:
        /*004c*/ 	.byte	0x04, 0x17
        /*004e*/ 	.short	(.L_19 - .L_18)
.L_18:
        /*0050*/ 	.word	0x00000000
        /*0054*/ 	.short	0x0005
        /*0056*/ 	.short	0x0028
        /*0058*/ 	.byte	0x00, 0xf4, 0x21, 0x00


	//----- nvinfo : EIATTR_KPARAM_INFO
	.align		4
.L_19:
        /*005c*/ 	.byte	0x04, 0x17
        /*005e*/ 	.short	(.L_21 - .L_20)
.L_20:
        /*0060*/ 	.word	0x00000000
        /*0064*/ 	.short	0x0004
        /*0066*/ 	.short	0x0020
        /*0068*/ 	.byte	0x00, 0xf4, 0x21, 0x00


	//----- nvinfo : EIATTR_KPARAM_INFO
	.align		4
.L_21:
        /*006c*/ 	.byte	0x04, 0x17
        /*006e*/ 	.short	(.L_23 - .L_22)
.L_22:
        /*0070*/ 	.word	0x00000000
        /*0074*/ 	.short	0x0003
        /*0076*/ 	.short	0x0018
        /*0078*/ 	.byte	0x00, 0xf4, 0x21, 0x00


	//----- nvinfo : EIATTR_KPARAM_INFO
	.align		4
.L_23:
        /*007c*/ 	.byte	0x04, 0x17
        /*007e*/ 	.short	(.L_25 - .L_24)
.L_24:
        /*0080*/ 	.word	0x00000000
        /*0084*/ 	.short	0x0002
        /*0086*/ 	.short	0x0010
        /*0088*/ 	.byte	0x00, 0xf4, 0x21, 0x00


	//----- nvinfo : EIATTR_KPARAM_INFO
	.align		4
.L_25:
        /*008c*/ 	.byte	0x04, 0x17
        /*008e*/ 	.short	(.L_27 - .L_26)
.L_26:
        /*0090*/ 	.word	0x00000000
        /*0094*/ 	.short	0x0001
        /*0096*/ 	.short	0x0008
        /*0098*/ 	.byte	0x00, 0xf4, 0x21, 0x00


	//----- nvinfo : EIATTR_KPARAM_INFO
	.align		4
.L_27:
        /*009c*/ 	.byte	0x04, 0x17
        /*009e*/ 	.short	(.L_29 - .L_28)
.L_28:
        /*00a0*/ 	.word	0x00000000
        /*00a4*/ 	.short	0x0000
        /*00a6*/ 	.short	0x0000
        /*00a8*/ 	.byte	0x00, 0xf4, 0x21, 0x00


	//----- nvinfo : EIATTR_MAXREG_COUNT
	.align		4
.L_29:
        /*00ac*/ 	.byte	0x03, 0x1b
        /*00ae*/ 	.short	0x00ff


	//----- nvinfo : EIATTR_EXIT_INSTR_OFFSETS
	.align		4
        /*00b0*/ 	.byte	0x04, 0x1c
        /*00b2*/ 	.short	(.L_31 - .L_30)


	//   ....[0]....
.L_30:
        /*00b4*/ 	.word	0x00000bc0


	//----- nvinfo : EIATTR_REQNTID
	.align		4
.L_31:
        /*00b8*/ 	.byte	0x04, 0x10
        /*00ba*/ 	.short	(.L_33 - .L_32)
.L_32:
        /*00bc*/ 	.word	0x00000080
        /*00c0*/ 	.word	0x00000001
        /*00c4*/ 	.word	0x00000001
.L_33:


//--------------------- .nv.callgraph             --------------------------
	.section	.nv.callgraph,"",@"SHT_CUDA_CALLGRAPH"
	.align	4
	.sectionentsize	8
	.align		4
        /*0000*/ 	.word	0x00000000
	.align		4
        /*0004*/ 	.word	0xffffffff
	.align		4
        /*0008*/ 	.word	0x00000000
	.align		4
        /*000c*/ 	.word	0xfffffffe
	.align		4
        /*0010*/ 	.word	0x00000000
	.align		4
        /*0014*/ 	.word	0xfffffffd
	.align		4
        /*0018*/ 	.word	0x00000000
	.align		4
        /*001c*/ 	.word	0xfffffffc


//--------------------- .nv.rel.action            --------------------------
	.section	.nv.rel.action,"",@"SHT_CUDA_RELOCINFO"
	.align	8
	.sectionentsize	8
        /*0000*/ 	.byte	0x73, 0x00, 0x00, 0x00, 0x00, 0x00, 0x00, 0x00, 0x00, 0x00, 0x00, 0x11, 0x25, 0x00, 0x05, 0x36


//--------------------- .nv.constant0.triton_poi_fused__to_copy_cat_12 --------------------------
	.section	.nv.constant0.triton_poi_fused__to_copy_cat_12,"a",@progbits
	.sectionflags	@""
	.align	4
.nv.constant0.triton_poi_fused__to_copy_cat_12:
	.zero		424


//--------------------- .text.triton_poi_fused__to_copy_cat_12 --------------------------
	.section	.text.triton_poi_fused__to_copy_cat_12,"ax",@progbits
	.sectionflags	@"SHF_BARRIERS=1"
	.sectioninfo	@"SHI_REGISTERS=40"
	.align	128
        .global         triton_poi_fused__to_copy_cat_12
        .type           triton_poi_fused__to_copy_cat_12,@function
        .size           triton_poi_fused__to_copy_cat_12,(.L_x_1 - triton_poi_fused__to_copy_cat_12)
        .other          triton_poi_fused__to_copy_cat_12,@"STO_CUDA_ENTRY STV_DEFAULT"
triton_poi_fused__to_copy_cat_12:
.text.triton_poi_fused__to_copy_cat_12:
[----:B------:R-:W-:Y:S02]  /*0000*/  MOV R1, c[0x0][0x28] ;  /* 0x00000a0000017a02 */ /* 0x000fe40000000f00 */
[----:B------:R-:W0:Y:S01]  /*0010*/  S2R R24, SR_TID.X ;  /* 0x0000000000187919 */ /* 0x000e220000002100 */
[----:B------:R-:W-:Y:S01]  /*0020*/  IMAD.MOV.U32 R4, RZ, RZ, RZ ;  /* 0x000000ffff047224 */ /* 0x000fe200078e00ff */
[----:B------:R-:W-:Y:S01]  /*0030*/  CS2R R12, SRZ ;  /* 0x00000000000c7805 */ /* 0x000fe2000001ff00 */
[----:B------:R-:W-:Y:S01]  /*0040*/  CS2R R14, SRZ ;  /* 0x00000000000e7805 */ /* 0x000fe2000001ff00 */
[----:B------:R-:W1:Y:S01]  /*0050*/  S2R R0, SR_CTAID.X ;  /* 0x0000000000007919 */ /* 0x000e620000002500 */
[----:B------:R-:W-:Y:S01]  /*0060*/  ULDC.64 UR4, c[0x0][0x118] ;  /* 0x0000460000047ab9 */ /* 0x000fe20000000a00 */
[----:B0-----:R-:W-:Y:S01]  /*0070*/  IMAD.SHL.U32 R3, R24, 0x8, RZ ;  /* 0x0000000818037824 */ /* 0x001fe200078e00ff */
[----:B-1----:R-:W-:-:S04]  /*0080*/  SHF.L.U32 R0, R0, 0xa, RZ ;  /* 0x0000000a00007819 */ /* 0x002fc800000006ff */
[----:B------:R-:W-:-:S04]  /*0090*/  LOP3.LUT R3, R3, 0x3f8, RZ, 0xc0, !PT ;  /* 0x000003f803037812 */ /* 0x000fc800078ec0ff */
[----:B------:R-:W-:-:S05]  /*00a0*/  LOP3.LUT R5, R3, R0, RZ, 0xfc, !PT ;  /* 0x0000000003057212 */ /* 0x000fca00078efcff */
[----:B------:R-:W-:-:S05]  /*00b0*/  IMAD.HI R4, R5, -0x5f5f5f5f, R4 ;  /* 0xa0a0a0a105047827 */ /* 0x000fca00078e0204 */
[----:B------:R-:W-:-:S04]  /*00c0*/  SHF.R.U32.HI R7, RZ, 0x1f, R4 ;  /* 0x0000001fff077819 */ /* 0x000fc80000011604 */
[----:B------:R-:W-:-:S04]  /*00d0*/  LEA.HI.SX32 R4, R4, R7, 0xe ;  /* 0x0000000704047211 */ /* 0x000fc800078f72ff */
[----:B------:R-:W-:-:S05]  /*00e0*/  PRMT R2, R4, 0x9910, RZ ;  /* 0x0000991004027816 */ /* 0x000fca00000000ff */
[----:B------:R-:W-:-:S05]  /*00f0*/  IMAD R2, R2, 0x2aab, RZ ;  /* 0x00002aab02027824 */ /* 0x000fca00078e02ff */
[----:B------:R-:W-:-:S04]  /*0100*/  SHF.R.S32.HI R2, RZ, 0x10, R2 ;  /* 0x00000010ff027819 */ /* 0x000fc80000011402 */
[----:B------:R-:W-:-:S04]  /*0110*/  LOP3.LUT R7, R2, 0xffff, RZ, 0xc0, !PT ;  /* 0x0000ffff02077812 */ /* 0x000fc800078ec0ff */
[----:B------:R-:W-:-:S04]  /*0120*/  SHF.R.U32.HI R2, RZ, 0x1, R7 ;  /* 0x00000001ff027819 */ /* 0x000fc80000011607 */
[----:B------:R-:W-:-:S04]  /*0130*/  LEA.HI R2, R7, R2, RZ, 0x11 ;  /* 0x0000000207027211 */ /* 0x000fc800078f88ff */
[----:B------:R-:W-:Y:S01]  /*0140*/  PRMT R6, R2, 0x9910, RZ ;  /* 0x0000991002067816 */ /* 0x000fe200000000ff */
[----:B------:R-:W-:-:S04]  /*0150*/  IMAD.HI R2, R5, 0x2aaaaaab, RZ ;  /* 0x2aaaaaab05027827 */ /* 0x000fc800078e02ff */
[----:B------:R-:W-:Y:S01]  /*0160*/  IMAD R6, R6, 0xc, RZ ;  /* 0x0000000c06067824 */ /* 0x000fe200078e02ff */
[----:B------:R-:W-:-:S04]  /*0170*/  SHF.R.U32.HI R7, RZ, 0x1f, R2 ;  /* 0x0000001fff077819 */ /* 0x000fc80000011602 */
[----:B------:R-:W-:Y:S02]  /*0180*/  IADD3 R6, RZ, -R6, RZ ;  /* 0x80000006ff067210 */ /* 0x000fe40007ffe0ff */
[----:B------:R-:W-:Y:S02]  /*0190*/  LEA.HI.SX32 R35, R2, R7, 0x1c ;  /* 0x0000000702237211 */ /* 0x000fe400078fe2ff */
[----:B------:R-:W-:-:S03]  /*01a0*/  PRMT R7, R6, 0x7710, RZ ;  /* 0x0000771006077816 */ /* 0x000fc600000000ff */
[----:B------:R-:W-:-:S04]  /*01b0*/  IMAD.HI R2, R35, 0x78787879, RZ ;  /* 0x7878787923027827 */ /* 0x000fc800078e02ff */
[----:B------:R-:W-:Y:S01]  /*01c0*/  IMAD.IADD R6, R4, 0x1, R7 ;  /* 0x0000000104067824 */ /* 0x000fe200078e0207 */
[----:B------:R-:W-:Y:S01]  /*01d0*/  SHF.R.U32.HI R9, RZ, 0x1f, R2 ;  /* 0x0000001fff097819 */ /* 0x000fe20000011602 */
[----:B------:R-:W-:-:S03]  /*01e0*/  IMAD.MOV.U32 R7, RZ, RZ, R5 ;  /* 0x000000ffff077224 */ /* 0x000fc600078e0005 */
[----:B------:R-:W-:Y:S02]  /*01f0*/  PRMT R8, R6, 0x9910, RZ ;  /* 0x0000991006087816 */ /* 0x000fe400000000ff */
[----:B------:R-:W-:Y:S02]  /*0200*/  MOV R6, RZ ;  /* 0x000000ff00067202 */ /* 0x000fe40000000f00 */
[----:B------:R-:W-:-:S03]  /*0210*/  LEA.HI.SX32 R2, R2, R9, 0x15 ;  /* 0x0000000902027211 */ /* 0x000fc600078faaff */
[----:B------:R-:W-:-:S04]  /*0220*/  IMAD.HI R6, R5, -0x29d47f29, R6 ;  /* 0xd62b80d705067827 */ /* 0x000fc800078e0206 */
[----:B------:R-:W-:Y:S01]  /*0230*/  IMAD R7, R2, -0x1100, R35 ;  /* 0xffffef0002077824 */ /* 0x000fe200078e0223 */
[----:B------:R-:W-:Y:S01]  /*0240*/  SHF.R.U32.HI R9, RZ, 0x1f, R6 ;  /* 0x0000001fff097819 */ /* 0x000fe20000011606 */
[----:B------:R-:W-:Y:S02]  /*0250*/  IMAD R2, R8, 0x60, RZ ;  /* 0x0000006008027824 */ /* 0x000fe400078e02ff */
[----:B------:R-:W-:Y:S01]  /*0260*/  IMAD R21, R7, 0xd80, RZ ;  /* 0x00000d8007157824 */ /* 0x000fe200078e02ff */
[----:B------:R-:W-:Y:S01]  /*0270*/  LEA.HI.SX32 R6, R6, R9, 0xa ;  /* 0x0000000906067211 */ /* 0x000fe200078f52ff */
[----:B------:R-:W-:Y:S01]  /*0280*/  IMAD R35, R35, -0x60, R5 ;  /* 0xffffffa023237824 */ /* 0x000fe200078e0205 */
[----:B------:R-:W-:Y:S02]  /*0290*/  PRMT R16, R2, 0x9910, RZ ;  /* 0x0000991002107816 */ /* 0x000fe400000000ff */
[----:B------:R-:W-:Y:S01]  /*02a0*/  ISETP.GE.AND P0, PT, R7, 0x100, PT ;  /* 0x000001000700780c */ /* 0x000fe20003f06270 */
[----:B------:R-:W-:Y:S01]  /*02b0*/  IMAD R2, R6, 0xd8000, R21 ;  /* 0x000d800006027824 */ /* 0x000fe200078e0215 */
[----:B------:R-:W-:-:S04]  /*02c0*/  SHF.R.S32.HI R8, RZ, 0x1f, R35 ;  /* 0x0000001fff087819 */ /* 0x000fc80000011423 */
[----:B------:R-:W-:Y:S02]  /*02d0*/  SHF.R.S32.HI R5, RZ, 0x1f, R2 ;  /* 0x0000001fff057819 */ /* 0x000fe40000011402 */
[--C-:B------:R-:W-:Y:S02]  /*02e0*/  IADD3 R9, P1, P2, R2, R35, R16.reuse ;  /* 0x0000002302097210 */ /* 0x100fe40007a3e010 */
[----:B------:R-:W-:-:S04]  /*02f0*/  SHF.R.S32.HI R2, RZ, 0x1f, R16 ;  /* 0x0000001fff027819 */ /* 0x000fc80000011410 */
[----:B------:R-:W-:Y:S02]  /*0300*/  IADD3.X R2, R5, R8, R2, P1, P2 ;  /* 0x0000000805027210 */ /* 0x000fe40000fe4402 */
[----:B------:R-:W-:-:S04]  /*0310*/  LEA R10, P1, R9, c[0x0][0x160], 0x1 ;  /* 0x00005800090a7a11 */ /* 0x000fc800078208ff */
[----:B------:R-:W-:Y:S01]  /*0320*/  LEA.HI.X R11, R9, c[0x0][0x164], R2, 0x1, P1 ;  /* 0x00005900090b7a11 */ /* 0x000fe200008f0c02 */
[----:B------:R-:W-:Y:S01]  /*0330*/  IMAD R9, R4, 0x100, R7 ;  /* 0x0000010004097824 */ /* 0x000fe200078e0207 */
[----:B------:R-:W-:-:S03]  /*0340*/  MOV R2, 0x4 ;  /* 0x0000000400027802 */ /* 0x000fc60000000f00 */
[----:B------:R0:W2:Y:S01]  /*0350*/  @!P0 LDG.E.128 R12, [R10.64+0x900] ;  /* 0x000900040a0c8981 */ /* 0x0000a2000c1e1d00 */
[----:B------:R-:W-:Y:S01]  /*0360*/  CS2R R30, SRZ ;  /* 0x00000000001e7805 */ /* 0x000fe2000001ff00 */
[----:B------:R-:W-:Y:S01]  /*0370*/  IMAD.WIDE R8, R9, R2, c[0x0][0x168] ;  /* 0x00005a0009087625 */ /* 0x000fe200078e0202 */
[----:B------:R-:W-:Y:S01]  /*0380*/  CS2R R22, SRZ ;  /* 0x0000000000167805 */ /* 0x000fe2000001ff00 */
[----:B------:R-:W-:Y:S02]  /*0390*/  MOV R19, RZ ;  /* 0x000000ff00137202 */ /* 0x000fe40000000f00 */
[----:B------:R-:W-:Y:S01]  /*03a0*/  IMAD.MOV.U32 R17, RZ, RZ, RZ ;  /* 0x000000ffff117224 */ /* 0x000fe200078e00ff */
[----:B------:R-:W-:Y:S01]  /*03b0*/  CS2R R26, SRZ ;  /* 0x00000000001a7805 */ /* 0x000fe2000001ff00 */
[----:B------:R2:W3:Y:S01]  /*03c0*/  @!P0 LDG.E.EL R30, [R8.64] ;  /* 0x00000004081e8981 */ /* 0x0004e2000c2e1900 */
[----:B------:R-:W-:Y:S01]  /*03d0*/  MOV R34, RZ ;  /* 0x000000ff00227202 */ /* 0x000fe20000000f00 */
[----:B------:R-:W-:Y:S01]  /*03e0*/  IMAD R6, R6, 0xd80000, R21 ;  /* 0x00d8000006067824 */ /* 0x000fe200078e0215 */
[----:B------:R-:W-:Y:S01]  /*03f0*/  SHF.L.U32 R4, R4, 0xc, RZ ;  /* 0x0000000c04047819 */ /* 0x000fe200000006ff */
[----:B------:R2:W4:Y:S04]  /*0400*/  @!P0 LDG.E.EL R31, [R8.64] ;  /* 0x00000004081f8981 */ /* 0x000528000c2e1900 */
[----:B------:R2:W5:Y:S04]  /*0410*/  @!P0 LDG.E.EL R22, [R8.64] ;  /* 0x0000000408168981 */ /* 0x000568000c2e1900 */
[----:B------:R2:W5:Y:S04]  /*0420*/  @!P0 LDG.E.EL R17, [R8.64] ;  /* 0x0000000408118981 */ /* 0x000568000c2e1900 */
[----:B------:R2:W5:Y:S04]  /*0430*/  @!P0 LDG.E.EL R19, [R8.64] ;  /* 0x0000000408138981 */ /* 0x000568000c2e1900 */
[----:B------:R2:W5:Y:S04]  /*0440*/  @!P0 LDG.E.EL R26, [R8.64] ;  /* 0x00000004081a8981 */ /* 0x000568000c2e1900 */
[----:B------:R2:W5:Y:S04]  /*0450*/  @!P0 LDG.E.EL R23, [R8.64] ;  /* 0x0000000408178981 */ /* 0x000568000c2e1900 */
[----:B------:R2:W5:Y:S01]  /*0460*/  @!P0 LDG.E.EL R34, [R8.64] ;  /* 0x0000000408228981 */ /* 0x000562000c2e1900 */
[----:B------:R-:W-:-:S02]  /*0470*/  IADD3 R6, R6, R35, R16 ;  /* 0x0000002306067210 */ /* 0x000fc40007ffe010 */
[C---:B------:R-:W-:Y:S02]  /*0480*/  ISETP.GT.AND P1, PT, R7.reuse, 0xff, PT ;  /* 0x000000ff0700780c */ /* 0x040fe40003f24270 */
[----:B------:R-:W-:Y:S02]  /*0490*/  SHF.R.S32.HI R5, RZ, 0x1f, R7 ;  /* 0x0000001fff057819 */ /* 0x000fe40000011407 */
[----:B------:R-:W-:Y:S01]  /*04a0*/  IADD3 R18, P2, R7, R4, RZ ;  /* 0x0000000407127210 */ /* 0x000fe20007f5e0ff */
[----:B0-----:R-:W-:Y:S01]  /*04b0*/  IMAD.MOV.U32 R11, RZ, RZ, 0x2 ;  /* 0x00000002ff0b7424 */ /* 0x001fe200078e00ff */
[----:B------:R-:W-:Y:S02]  /*04c0*/  IADD3 R10, R6, -0xd7b80, RZ ;  /* 0xfff28480060a7810 */ /* 0x000fe40007ffe0ff */
[----:B------:R-:W-:Y:S01]  /*04d0*/  LEA.HI.X.SX32 R21, R4, R5, 0x1, P2 ;  /* 0x0000000504157211 */ /* 0x000fe200010f0eff */
[----:B------:R-:W-:Y:S01]  /*04e0*/  CS2R R6, SRZ ;  /* 0x0000000000067805 */ /* 0x000fe2000001ff00 */
[----:B------:R-:W-:Y:S01]  /*04f0*/  CS2R R4, SRZ ;  /* 0x0000000000047805 */ /* 0x000fe2000001ff00 */
[----:B------:R-:W-:Y:S01]  /*0500*/  IMAD.WIDE R10, R10, R11, c[0x0][0x178] ;  /* 0x00005e000a0a7625 */ /* 0x000fe200078e020b */
[----:B------:R-:W-:-:S04]  /*0510*/  LEA R28, P2, R18, c[0x0][0x180], 0x2 ;  /* 0x00006000121c7a11 */ /* 0x000fc800078410ff */
[----:B------:R0:W5:Y:S01]  /*0520*/  @P1 LDG.E.128 R4, [R10.64] ;  /* 0x000000040a041981 */ /* 0x000162000c1e1d00 */
[----:B------:R-:W-:Y:S01]  /*0530*/  LEA.HI.X R29, R18, c[0x0][0x184], R21, 0x2, P2 ;  /* 0x00006100121d7a11 */ /* 0x000fe200010f1415 */
[----:B------:R-:W-:Y:S01]  /*0540*/  CS2R R32, SRZ ;  /* 0x0000000000207805 */ /* 0x000fe2000001ff00 */
[----:B------:R-:W-:Y:S01]  /*0550*/  CS2R R20, SRZ ;  /* 0x0000000000147805 */ /* 0x000fe2000001ff00 */
[----:B------:R-:W-:Y:S01]  /*0560*/  IMAD.MOV.U32 R18, RZ, RZ, RZ ;  /* 0x000000ffff127224 */ /* 0x000fe200078e00ff */
[----:B------:R-:W-:Y:S01]  /*0570*/  MOV R16, RZ ;  /* 0x000000ff00107202 */ /* 0x000fe20000000f00 */
[----:B------:R-:W-:Y:S01]  /*0580*/  IMAD.MOV.U32 R25, RZ, RZ, RZ ;  /* 0x000000ffff197224 */ /* 0x000fe200078e00ff */
[----:B------:R1:W5:Y:S04]  /*0590*/  @P1 LDG.E.EL R27, [R28.64+-0x400] ;  /* 0xfffc00041c1b1981 */ /* 0x000368000c2e1900 */
[----:B------:R1:W5:Y:S04]  /*05a0*/  @P1 LDG.E.EL R21, [R28.64+-0x400] ;  /* 0xfffc00041c151981 */ /* 0x000368000c2e1900 */
[----:B------:R1:W5:Y:S04]  /*05b0*/  @P1 LDG.E.EL R32, [R28.64+-0x400] ;  /* 0xfffc00041c201981 */ /* 0x000368000c2e1900 */
[----:B------:R1:W5:Y:S04]  /*05c0*/  @P1 LDG.E.EL R33, [R28.64+-0x400] ;  /* 0xfffc00041c211981 */ /* 0x000368000c2e1900 */
[----:B------:R1:W5:Y:S04]  /*05d0*/  @P1 LDG.E.EL R18, [R28.64+-0x400] ;  /* 0xfffc00041c121981 */ /* 0x000368000c2e1900 */
[----:B------:R1:W5:Y:S04]  /*05e0*/  @P1 LDG.E.EL R16, [R28.64+-0x400] ;  /* 0xfffc00041c101981 */ /* 0x000368000c2e1900 */
[----:B------:R1:W5:Y:S04]  /*05f0*/  @P1 LDG.E.EL R20, [R28.64+-0x400] ;  /* 0xfffc00041c141981 */ /* 0x000368000c2e1900 */
[----:B------:R1:W5:Y:S01]  /*0600*/  @P1 LDG.E.EL R25, [R28.64+-0x400] ;  /* 0xfffc00041c191981 */ /* 0x000362000c2e1900 */
[----:B0-----:R-:W-:Y:S01]  /*0610*/  CS2R R10, SRZ ;  /* 0x00000000000a7805 */ /* 0x001fe2000001ff00 */
[----:B--2---:R-:W-:-:S05]  /*0620*/  PRMT R8, R12, 0x7632, R8 ;  /* 0x000076320c087816 */ /* 0x004fca0000000008 */
[----:B------:R-:W-:Y:S01]  /*0630*/  IMAD.U32 R9, R8, 0x10000, RZ ;  /* 0x0001000008097824 */ /* 0x000fe200078e00ff */
[C---:B------:R-:W-:Y:S02]  /*0640*/  SHF.L.U32 R8, R13.reuse, 0x10, RZ ;  /* 0x000000100d087819 */ /* 0x040fe400000006ff */
[----:B------:R-:W-:Y:S02]  /*0650*/  PRMT R13, R13, 0x7632, R13 ;  /* 0x000076320d0d7816 */ /* 0x000fe4000000000d */
[C---:B-1----:R-:W-:Y:S02]  /*0660*/  PRMT R28, R14.reuse, 0x7632, R28 ;  /* 0x000076320e1c7816 */ /* 0x042fe4000000001c */
[----:B------:R-:W-:Y:S01]  /*0670*/  SHF.L.U32 R14, R14, 0x10, RZ ;  /* 0x000000100e0e7819 */ /* 0x000fe200000006ff */
[----:B------:R-:W-:Y:S01]  /*0680*/  IMAD.U32 R29, R13, 0x10000, RZ ;  /* 0x000100000d1d7824 */ /* 0x000fe200078e00ff */
[----:B------:R-:W-:-:S03]  /*0690*/  SHF.L.U32 R12, R12, 0x10, RZ ;  /* 0x000000100c0c7819 */ /* 0x000fc600000006ff */
[----:B---3--:R-:W-:Y:S01]  /*06a0*/  FMUL R30, R29, R30 ;  /* 0x0000001e1d1e7220 */ /* 0x008fe20000400000 */
[----:B----4-:R-:W-:Y:S01]  /*06b0*/  FMUL R31, R14, R31 ;  /* 0x0000001f0e1f7220 */ /* 0x010fe20000400000 */
[----:B------:R-:W-:Y:S01]  /*06c0*/  IMAD.U32 R29, R28, 0x10000, RZ ;  /* 0x000100001c1d7824 */ /* 0x000fe200078e00ff */
[----:B------:R-:W-:Y:S01]  /*06d0*/  PRMT R14, R15, 0x7632, R14 ;  /* 0x000076320f0e7816 */ /* 0x000fe2000000000e */
[----:B-----5:R-:W-:Y:S01]  /*06e0*/  FMUL R22, R9, R22 ;  /* 0x0000001609167220 */ /* 0x020fe20000400000 */
[----:B------:R-:W-:Y:S01]  /*06f0*/  FMUL R17, R8, R17 ;  /* 0x0000001108117220 */ /* 0x000fe20000400000 */
[----:B------:R-:W-:Y:S01]  /*0700*/  FMUL R19, R12, R19 ;  /* 0x000000130c137220 */ /* 0x000fe20000400000 */
[----:B------:R-:W-:Y:S01]  /*0710*/  CS2R R8, SRZ ;  /* 0x0000000000087805 */ /* 0x000fe2000001ff00 */
[----:B------:R-:W-:Y:S01]  /*0720*/  IMAD.WIDE R12, R35, R2, c[0x0][0x170] ;  /* 0x00005c00230c7625 */ /* 0x000fe200078e0202 */
[----:B------:R-:W-:Y:S01]  /*0730*/  FMUL R26, R29, R26 ;  /* 0x0000001a1d1a7220 */ /* 0x000fe20000400000 */
[----:B------:R-:W-:-:S02]  /*0740*/  SHF.L.U32 R29, R15, 0x10, RZ ;  /* 0x000000100f1d7819 */ /* 0x000fc400000006ff */
[----:B------:R-:W-:Y:S01]  /*0750*/  IMAD.U32 R14, R14, 0x10000, RZ ;  /* 0x000100000e0e7824 */ /* 0x000fe200078e00ff */
[----:B------:R0:W2:Y:S03]  /*0760*/  @!P0 LDG.E.EL.128 R8, [R12.64] ;  /* 0x000000040c088981 */ /* 0x0000a6000c2e1d00 */
[----:B------:R-:W-:Y:S01]  /*0770*/  FMUL R28, R14, R23 ;  /* 0x000000170e1c7220 */ /* 0x000fe20000400000 */
[----:B------:R-:W-:Y:S01]  /*0780*/  FMUL R29, R29, R34 ;  /* 0x000000221d1d7220 */ /* 0x000fe20000400000 */
[----:B------:R-:W-:Y:S01]  /*0790*/  CS2R R14, SRZ ;  /* 0x00000000000e7805 */ /* 0x000fe2000001ff00 */
[----:B------:R-:W-:Y:S01]  /*07a0*/  IMAD.WIDE R34, R35, R2, c[0x0][0x188] ;  /* 0x0000620023227625 */ /* 0x000fe200078e0202 */
[----:B0-----:R-:W-:-:S06]  /*07b0*/  CS2R R12, SRZ ;  /* 0x00000000000c7805 */ /* 0x001fcc000001ff00 */
[----:B------:R0:W3:Y:S01]  /*07c0*/  @P1 LDG.E.EL.128 R12, [R34.64] ;  /* 0x00000004220c1981 */ /* 0x0000e2000c2e1d00 */
[C---:B------:R-:W-:Y:S02]  /*07d0*/  SHF.L.U32 R36, R4.reuse, 0x10, RZ ;  /* 0x0000001004247819 */ /* 0x040fe400000006ff */
[----:B------:R-:W-:-:S05]  /*07e0*/  PRMT R4, R4, 0x7632, R4 ;  /* 0x0000763204047816 */ /* 0x000fca0000000004 */
[----:B------:R-:W-:Y:S01]  /*07f0*/  IMAD.U32 R23, R4, 0x10000, RZ ;  /* 0x0001000004177824 */ /* 0x000fe200078e00ff */
[C---:B------:R-:W-:Y:S02]  /*0800*/  SHF.L.U32 R4, R5.reuse, 0x10, RZ ;  /* 0x0000001005047819 */ /* 0x040fe400000006ff */
[----:B------:R-:W-:-:S03]  /*0810*/  PRMT R5, R5, 0x7632, R5 ;  /* 0x0000763205057816 */ /* 0x000fc60000000005 */
[----:B------:R-:W-:Y:S01]  /*0820*/  FMUL R33, R4, R33 ;  /* 0x0000002104217220 */ /* 0x000fe20000400000 */
[----:B------:R-:W-:Y:S01]  /*0830*/  LOP3.LUT R4, R3, 0x4, R0, 0xfe, !PT ;  /* 0x0000000403047812 */ /* 0x000fe200078efe00 */
[----:B------:R-:W-:-:S04]  /*0840*/  FMUL R32, R23, R32 ;  /* 0x0000002017207220 */ /* 0x000fc80000400000 */
[----:B------:R-:W-:Y:S01]  /*0850*/  IMAD.HI R23, R4, 0x2aaaaaab, RZ ;  /* 0x2aaaaaab04177827 */ /* 0x000fe200078e02ff */
[----:B------:R-:W-:Y:S01]  /*0860*/  FMUL R21, R36, R21 ;  /* 0x0000001524157220 */ /* 0x000fe20000400000 */
[----:B------:R-:W-:Y:S02]  /*0870*/  SHF.L.U32 R5, R5, 0x10, RZ ;  /* 0x0000001005057819 */ /* 0x000fe400000006ff */
[C---:B------:R-:W-:Y:S01]  /*0880*/  IMAD.U32 R36, R6.reuse, 0x10000, RZ ;  /* 0x0001000006247824 */ /* 0x040fe200078e00ff */
[----:B0-----:R-:W-:Y:S02]  /*0890*/  SHF.R.U32.HI R34, RZ, 0x1f, R23 ;  /* 0x0000001fff227819 */ /* 0x001fe40000011617 */
[----:B------:R-:W-:Y:S02]  /*08a0*/  PRMT R6, R6, 0x7632, R6 ;  /* 0x0000763206067816 */ /* 0x000fe40000000006 */
[----:B------:R-:W-:Y:S02]  /*08b0*/  LEA.HI R35, R23, R34, RZ, 0x1c ;  /* 0x0000002217237211 */ /* 0x000fe400078fe0ff */
[----:B------:R-:W-:Y:S01]  /*08c0*/  SHF.L.U32 R23, R6, 0x10, RZ ;  /* 0x0000001006177819 */ /* 0x000fe200000006ff */
[----:B------:R-:W-:Y:S01]  /*08d0*/  FMUL R6, R5, R18 ;  /* 0x0000001205067220 */ /* 0x000fe20000400000 */
[----:B------:R-:W-:-:S02]  /*08e0*/  IMAD.U32 R5, R7, 0x10000, RZ ;  /* 0x0001000007057824 */ /* 0x000fc400078e00ff */
[----:B------:R-:W-:Y:S01]  /*08f0*/  IMAD R35, R35, -0x60, R4 ;  /* 0xffffffa023237824 */ /* 0x000fe200078e0204 */
[----:B------:R-:W-:Y:S01]  /*0900*/  FMUL R4, R23, R16 ;  /* 0x0000001017047220 */ /* 0x000fe20000400000 */
[----:B------:R-:W-:Y:S01]  /*0910*/  FMUL R27, R36, R27 ;  /* 0x0000001b241b7220 */ /* 0x000fe20000400000 */
[----:B------:R-:W-:Y:S01]  /*0920*/  FMUL R5, R5, R20 ;  /* 0x0000001405057220 */ /* 0x000fe20000400000 */
[----:B------:R-:W-:-:S04]  /*0930*/  IMAD.WIDE R36, R35, R2, c[0x0][0x170] ;  /* 0x00005c0023247625 */ /* 0x000fc800078e0202 */
[----:B------:R-:W-:Y:S01]  /*0940*/  IMAD.WIDE R34, R35, R2, c[0x0][0x188] ;  /* 0x0000620023227625 */ /* 0x000fe200078e0202 */
[----:B--2---:R-:W-:Y:S01]  /*0950*/  FMUL R8, R19, R8 ;  /* 0x0000000813087220 */ /* 0x004fe20000400000 */
[----:B------:R-:W-:Y:S01]  /*0960*/  FMUL R10, R17, R10 ;  /* 0x0000000a110a7220 */ /* 0x000fe20000400000 */
[----:B------:R-:W-:Y:S01]  /*0970*/  CS2R R18, SRZ ;  /* 0x0000000000127805 */ /* 0x000fe2000001ff00 */
[----:B------:R-:W-:Y:S01]  /*0980*/  CS2R R16, SRZ ;  /* 0x0000000000107805 */ /* 0x000fe2000001ff00 */
[----:B------:R-:W-:Y:S02]  /*0990*/  FMUL R9, R22, R9 ;  /* 0x0000000916097220 */ /* 0x000fe40000400000 */
[----:B------:R-:W-:-:S03]  /*09a0*/  CS2R R22, SRZ ;  /* 0x0000000000167805 */ /* 0x000fc6000001ff00 */
[----:B------:R-:W2:Y:S01]  /*09b0*/  @!P0 LDG.E.EL.128 R16, [R36.64] ;  /* 0x0000000424108981 */ /* 0x000ea2000c2e1d00 */
[----:B---3--:R-:W-:Y:S02]  /*09c0*/  @P0 FMUL R8, R21, R12 ;  /* 0x0000000c15080220 */ /* 0x008fe40000400000 */
[----:B------:R-:W-:-:S06]  /*09d0*/  CS2R R20, SRZ ;  /* 0x0000000000147805 */ /* 0x000fcc000001ff00 */
[----:B------:R-:W3:Y:S01]  /*09e0*/  @P1 LDG.E.EL.128 R20, [R34.64] ;  /* 0x0000000422141981 */ /* 0x000ee2000c2e1d00 */
[----:B------:R-:W-:-:S04]  /*09f0*/  PRMT R7, R7, 0x7632, R7 ;  /* 0x0000763207077816 */ /* 0x000fc80000000007 */
[----:B------:R-:W-:Y:S01]  /*0a00*/  SHF.L.U32 R12, R7, 0x10, RZ ;  /* 0x00000010070c7819 */ /* 0x000fe200000006ff */
[----:B------:R-:W-:-:S04]  /*0a10*/  FMUL R11, R30, R11 ;  /* 0x0000000b1e0b7220 */ /* 0x000fc80000400000 */
[----:B------:R-:W-:Y:S01]  /*0a20*/  FMUL R12, R12, R25 ;  /* 0x000000190c0c7220 */ /* 0x000fe20000400000 */
[----:B------:R-:W-:Y:S01]  /*0a30*/  @P0 FMUL R10, R33, R14 ;  /* 0x0000000e210a0220 */ /* 0x000fe20000400000 */
[----:B------:R-:W-:Y:S01]  /*0a40*/  @P0 FMUL R9, R32, R13 ;  /* 0x0000000d20090220 */ /* 0x000fe20000400000 */
[----:B------:R-:W-:-:S05]  /*0a50*/  @P0 FMUL R11, R6, R15 ;  /* 0x0000000f060b0220 */ /* 0x000fca0000400000 */
[----:B------:R-:W-:Y:S01]  /*0a60*/  STS.128 [R3.X4], R8 ;  /* 0x0000000803007388 */ /* 0x000fe20000004c00 */
[----:B------:R-:W-:-:S04]  /*0a70*/  SHF.L.U32 R24, R24, 0x2, RZ ;  /* 0x0000000218187819 */ /* 0x000fc800000006ff */
[----:B------:R-:W-:Y:S01]  /*0a80*/  LOP3.LUT R25, R24, 0x1fc, RZ, 0xc0, !PT ;  /* 0x000001fc18197812 */ /* 0x000fe200078ec0ff */
[----:B--2---:R-:W-:Y:S01]  /*0a90*/  FMUL R16, R31, R16 ;  /* 0x000000101f107220 */ /* 0x004fe20000400000 */
[----:B------:R-:W-:Y:S01]  /*0aa0*/  FMUL R18, R29, R18 ;  /* 0x000000121d127220 */ /* 0x000fe20000400000 */
[----:B------:R-:W-:Y:S01]  /*0ab0*/  FMUL R17, R26, R17 ;  /* 0x000000111a117220 */ /* 0x000fe20000400000 */
[----:B------:R-:W-:Y:S01]  /*0ac0*/  FMUL R19, R28, R19 ;  /* 0x000000131c137220 */ /* 0x000fe20000400000 */
[----:B---3--:R-:W-:Y:S01]  /*0ad0*/  @P0 FMUL R16, R27, R20 ;  /* 0x000000141b100220 */ /* 0x008fe20000400000 */
[----:B------:R-:W-:Y:S01]  /*0ae0*/  @P0 FMUL R18, R5, R22 ;  /* 0x0000001605120220 */ /* 0x000fe20000400000 */
[----:B------:R-:W-:Y:S01]  /*0af0*/  @P0 FMUL R17, R4, R21 ;  /* 0x0000001504110220 */ /* 0x000fe20000400000 */
[----:B------:R-:W-:-:S05]  /*0b00*/  @P0 FMUL R19, R12, R23 ;  /* 0x000000170c130220 */ /* 0x000fca0000400000 */
[----:B------:R-:W-:Y:S04]  /*0b10*/  STS.128 [R3.X4+0x10], R16 ;  /* 0x0000101003007388 */ /* 0x000fe80000004c00 */
[----:B------:R-:W-:Y:S06]  /*0b20*/  BAR.SYNC.DEFER_BLOCKING 0x0 ;  /* 0x0000000000007b1d */ /* 0x000fec0000010000 */
[----:B------:R-:W0:Y:S04]  /*0b30*/  LDS.128 R12, [R25.X4] ;  /* 0x00000000190c7984 */ /* 0x000e280000004c00 */
[----:B------:R-:W1:Y:S01]  /*0b40*/  LDS.128 R4, [R25.X4+0x800] ;  /* 0x0008000019047984 */ /* 0x000e620000004c00 */
[----:B------:R-:W-:-:S02]  /*0b50*/  LOP3.LUT R21, R25, R0, RZ, 0xfc, !PT ;  /* 0x0000000019157212 */ /* 0x000fc400078efcff */
[----:B------:R-:W-:Y:S02]  /*0b60*/  SHF.R.S32.HI R0, RZ, 0x1f, R0 ;  /* 0x0000001fff007819 */ /* 0x000fe40000011400 */
[----:B------:R-:W-:-:S04]  /*0b70*/  LEA R22, P0, R21, c[0x0][0x190], 0x2 ;  /* 0x0000640015167a11 */ /* 0x000fc800078010ff */
[C---:B------:R-:W-:Y:S01]  /*0b80*/  LEA.HI.X R23, R21.reuse, c[0x0][0x194], R0, 0x2, P0 ;  /* 0x0000650015177a11 */ /* 0x040fe200000f1400 */
[----:B------:R-:W-:-:S05]  /*0b90*/  IMAD.WIDE R20, R21, R2, c[0x0][0x190] ;  /* 0x0000640015147625 */ /* 0x000fca00078e0202 */
[----:B0-----:R-:W-:Y:S04]  /*0ba0*/  STG.E.128 [R20.64], R12 ;  /* 0x0000000c14007986 */ /* 0x001fe8000c101d04 */
[----:B-1----:R-:W-:Y:S01]  /*0bb0*/  STG.E.128 [R22.64+0x800], R4 ;  /* 0x0008000416007986 */ /* 0x002fe2000c101d04 */
[----:B------:R-:W-:Y:S05]  /*0bc0*/  EXIT ;  /* 0x000000000000794d */ /* 0x000fea0003800000 */
.L_x_0:
[----:B------:R-:W-:-:S00]  /*0bd0*/  BRA `(.L_x_0) ;  /* 0xfffffff000007947 */ /* 0x000fc0000383ffff */
[----:B------:R-:W-:-:S00]  /*0be0*/  NOP ;  /* 0x0000000000007918 */ /* 0x000fc00000000000 */
        /* <DEDUP_REMOVED lines=9> */
.L_x_1:


//--------------------- .nv.shared.triton_poi_fused__to_copy_cat_12 --------------------------
	.section	.nv.shared.triton_poi_fused__to_copy_cat_12,"aw",@nobits
	.sectionflags	@""
	.align	16
